	.headerflags	@"EF_CUDA_TEXMODE_UNIFIED EF_CUDA_64BIT_ADDRESS EF_CUDA_ACCELERATORS EF_CUDA_SM90 EF_CUDA_VIRTUAL_SM(EF_CUDA_SM90)"
	.elftype	@"ET_EXEC"


//--------------------- .nv.info                  --------------------------
	.section	.nv.info,"",@"SHT_CUDA_INFO"
	.align	4


	//----- nvinfo : EIATTR_REGCOUNT
	.align		4
        /*0000*/ 	.byte	0x04, 0x2f
        /*0002*/ 	.short	(.L_3 - .L_2)
	.align		4
.L_2:
        /*0004*/ 	.word	index@(triton_poi_fused__native_batch_norm_legit_no_training_add_relu_50)
        /*0008*/ 	.word	0x00000014


	//----- nvinfo : EIATTR_MIN_STACK_SIZE
	.align		4
.L_3:
        /*000c*/ 	.byte	0x04, 0x12
        /*000e*/ 	.short	(.L_5 - .L_4)
	.align		4
.L_4:
        /*0010*/ 	.word	index@(triton_poi_fused__native_batch_norm_legit_no_training_add_relu_50)
        /*0014*/ 	.word	0x00000000


	//----- nvinfo : EIATTR_FRAME_SIZE
	.align		4
.L_5:
        /*0018*/ 	.byte	0x04, 0x11
        /*001a*/ 	.short	(.L_7 - .L_6)
	.align		4
.L_6:
        /*001c*/ 	.word	index@(triton_poi_fused__native_batch_norm_legit_no_training_add_relu_50)
        /*0020*/ 	.word	0x00000000


	//----- nvinfo : EIATTR_MIN_STACK_SIZE
	.align		4
.L_7:
        /*0024*/ 	.byte	0x04, 0x12
        /*0026*/ 	.short	(.L_9 - .L_8)
	.align		4
.L_8:
        /*0028*/ 	.word	index@(triton_poi_fused__native_batch_norm_legit_no_training_add_relu_50)
        /*002c*/ 	.word	0x00000000
.L_9:


//--------------------- .nv.info.triton_poi_fused__native_batch_norm_legit_no_training_add_relu_50 --------------------------
	.section	.nv.info.triton_poi_fused__native_batch_norm_legit_no_training_add_relu_50,"",@"SHT_CUDA_INFO"
	.sectionflags	@""
	.align	4


	//----- nvinfo : EIATTR_CUDA_API_VERSION
	.align		4
        /*0000*/ 	.byte	0x04, 0x37
        /*0002*/ 	.short	(.L_11 - .L_10)
.L_10:
        /*0004*/ 	.word	0x0000007c


	//----- nvinfo : EIATTR_KPARAM_INFO
	.align		4
.L_11:
        /*0008*/ 	.byte	0x04, 0x17
        /*000a*/ 	.short	(.L_13 - .L_12)
.L_12:
        /*000c*/ 	.word	0x00000000
        /*0010*/ 	.short	0x0007
        /*0012*/ 	.short	0x0038
        /*0014*/ 	.byte	0x00, 0xf0, 0x11, 0x00


	//----- nvinfo : EIATTR_KPARAM_INFO
	.align		4
.L_13:
        /*0018*/ 	.byte	0x04, 0x17
        /*001a*/ 	.short	(.L_15 - .L_14)
.L_14:
        /*001c*/ 	.word	0x00000000
        /*0020*/ 	.short	0x0006
        /*0022*/ 	.short	0x0030
        /*0024*/ 	.byte	0x00, 0xf4, 0x21, 0x00


	//----- nvinfo : EIATTR_KPARAM_INFO
	.align		4
.L_15:
        /*0028*/ 	.byte	0x04, 0x17
        /*002a*/ 	.short	(.L_17 - .L_16)
.L_16:
        /*002c*/ 	.word	0x00000000
        /*0030*/ 	.short	0x0005
        /*0032*/ 	.short	0x0028
        /*0034*/ 	.byte	0x00, 0xf4, 0x21, 0x00


	//----- nvinfo : EIATTR_KPARAM_INFO
	.align		4
.L_17:
        /*0038*/ 	.byte	0x04, 0x17
        /*003a*/ 	.short	(.L_19 - .L_18)
.L_18:
        /*003c*/ 	.word	0x00000000
        /*0040*/ 	.short	0x0004
        /*0042*/ 	.short	0x0020
        /*0044*/ 	.byte	0x00, 0xf4, 0x21, 0x00


	//----- nvinfo : EIATTR_KPARAM_INFO
	.align		4
.L_19:
        /*0048*/ 	.byte	0x04, 0x17
        /*004a*/ 	.short	(.L_21 - .L_20)
.L_20:
        /*004c*/ 	.word	0x00000000
        /*0050*/ 	.short	0x0003
        /*0052*/ 	.short	0x0018
        /*0054*/ 	.byte	0x00, 0xf4, 0x21, 0x00


	//----- nvinfo : EIATTR_KPARAM_INFO
	.align		4
.L_21:
        /*0058*/ 	.byte	0x04, 0x17
        /*005a*/ 	.short	(.L_23 - .L_22)
.L_22:
        /*005c*/ 	.word	0x00000000
        /*0060*/ 	.short	0x0002
        /*0062*/ 	.short	0x0010
        /*0064*/ 	.byte	0x00, 0xf4, 0x21, 0x00


	//----- nvinfo : EIATTR_KPARAM_INFO
	.align		4
.L_23:
        /*0068*/ 	.byte	0x04, 0x17
        /*006a*/ 	.short	(.L_25 - .L_24)
.L_24:
        /*006c*/ 	.word	0x00000000
        /*0070*/ 	.short	0x0001
        /*0072*/ 	.short	0x0008
        /*0074*/ 	.byte	0x00, 0xf4, 0x21, 0x00


	//----- nvinfo : EIATTR_KPARAM_INFO
	.align		4
.L_25:
        /*0078*/ 	.byte	0x04, 0x17
        /*007a*/ 	.short	(.L_27 - .L_26)
.L_26:
        /*007c*/ 	.word	0x00000000
        /*0080*/ 	.short	0x0000
        /*0082*/ 	.short	0x0000
        /*0084*/ 	.byte	0x00, 0xf4, 0x21, 0x00


	//----- nvinfo : EIATTR_SPARSE_MMA_MASK
	.align		4
.L_27:
        /*0088*/ 	.byte	0x03, 0x50
        /*008a*/ 	.short	0x0000


	//----- nvinfo : EIATTR_MAXREG_COUNT
	.align		4
        /*008c*/ 	.byte	0x03, 0x1b
        /*008e*/ 	.short	0x00ff


	//----- nvinfo : EIATTR_EXIT_INSTR_OFFSETS
	.align		4
        /*0090*/ 	.byte	0x04, 0x1c
        /*0092*/ 	.short	(.L_29 - .L_28)


	//   ....[0]....
.L_28:
        /*0094*/ 	.word	0x00000420


	//----- nvinfo : EIATTR_REQNTID
	.align		4
.L_29:
        /*0098*/ 	.byte	0x04, 0x10
        /*009a*/ 	.short	(.L_31 - .L_30)
.L_30:
        /*009c*/ 	.word	0x00000080
        /*00a0*/ 	.word	0x00000001
        /*00a4*/ 	.word	0x00000001


	//----- nvinfo : EIATTR_CBANK_PARAM_SIZE
	.align		4
.L_31:
        /*00a8*/ 	.byte	0x03, 0x19
        /*00aa*/ 	.short	0x003c


	//----- nvinfo : EIATTR_PARAM_CBANK
	.align		4
        /*00ac*/ 	.byte	0x04, 0x0a
        /*00ae*/ 	.short	(.L_33 - .L_32)
	.align		4
.L_32:
        /*00b0*/ 	.word	index@(.nv.constant0.triton_poi_fused__native_batch_norm_legit_no_training_add_relu_50)
        /*00b4*/ 	.short	0x0210
        /*00b6*/ 	.short	0x003c


	//----- nvinfo : EIATTR_SW_WAR
	.align		4
.L_33:
        /*00b8*/ 	.byte	0x04, 0x36
        /*00ba*/ 	.short	(.L_35 - .L_34)
.L_34:
        /*00bc*/ 	.word	0x00000008
.L_35:


//--------------------- .nv.callgraph             --------------------------
	.section	.nv.callgraph,"",@"SHT_CUDA_CALLGRAPH"
	.align	4
	.sectionentsize	8
	.align		4
        /*0000*/ 	.word	0x00000000
	.align		4
        /*0004*/ 	.word	0xffffffff
	.align		4
        /*0008*/ 	.word	0x00000000
	.align		4
        /*000c*/ 	.word	0xfffffffe
	.align		4
        /*0010*/ 	.word	0x00000000
	.align		4
        /*0014*/ 	.word	0xfffffffd
	.align		4
        /*0018*/ 	.word	0x00000000
	.align		4
        /*001c*/ 	.word	0xfffffffc


//--------------------- .nv.constant4             --------------------------
	.section	.nv.constant4,"a",@progbits
	.align	8
	.align		8
.nv.constant4:
        /*0000*/ 	.dword	_$_str
	.align		8
        /*0008*/ 	.dword	_$_str_$_2


//--------------------- .text.triton_poi_fused__native_batch_norm_legit_no_training_add_relu_50 --------------------------
	.section	.text.triton_poi_fused__native_batch_norm_legit_no_training_add_relu_50,"ax",@progbits
	.align	128
        .global         triton_poi_fused__native_batch_norm_legit_no_training_add_relu_50
        .type           triton_poi_fused__native_batch_norm_legit_no_training_add_relu_50,@function
        .size           triton_poi_fused__native_batch_norm_legit_no_training_add_relu_50,(.L_x_1 - triton_poi_fused__native_batch_norm_legit_no_training_add_relu_50)
        .other          triton_poi_fused__native_batch_norm_legit_no_training_add_relu_50,@"STO_CUDA_ENTRY STV_DEFAULT"
triton_poi_fused__native_batch_norm_legit_no_training_add_relu_50:
.text.triton_poi_fused__native_batch_norm_legit_no_training_add_relu_50:
[----:B------:R-:W-:Y:S01]  /*0000*/  LDC R1, c[0x0][0x28] ;  /* 0x00000a00ff017b82 */ /* 0x000fe20000000800 */
[----:B------:R-:W1:Y:S07]  /*0010*/  S2R R0, SR_TID.X ;  /* 0x0000000000007919 */ /* 0x000e6e0000002100 */
[----:B------:R-:W2:Y:S01]  /*0020*/  LDC.64 R2, c[0x0][0x220] ;  /* 0x00008800ff027b82 */ /* 0x000ea20000000a00 */
[----:B------:R-:W-:Y:S01]  /*0030*/  ULDC.64 UR4, c[0x0][0x208] ;  /* 0x0000820000047ab9 */ /* 0x000fe20000000a00 */
[----:B------:R-:W3:Y:S06]  /*0040*/  S2R R7, SR_CTAID.X ;  /* 0x0000000000077919 */ /* 0x000eec0000002500 */
[----:B------:R-:W4:Y:S08]  /*0050*/  LDC.64 R8, c[0x0][0x228] ;  /* 0x00008a00ff087b82 */ /* 0x000f300000000a00 */
[----:B------:R-:W5:Y:S08]  /*0060*/  LDC.64 R10, c[0x0][0x230] ;  /* 0x00008c00ff0a7b82 */ /* 0x000f700000000a00 */
[----:B------:R-:W4:Y:S01]  /*0070*/  LDC.64 R12, c[0x0][0x238] ;  /* 0x00008e00ff0c7b82 */ /* 0x000f220000000a00 */
[----:B-1----:R-:W-:-:S02]  /*0080*/  SHF.L.U32 R0, R0, 0x1, RZ ;  /* 0x0000000100007819 */ /* 0x002fc400000006ff */
[----:B---3--:R-:W-:Y:S02]  /*0090*/  SHF.R.S32.HI R5, RZ, 0x17, R7 ;  /* 0x00000017ff057819 */ /* 0x008fe40000011407 */
[----:B------:R-:W-:Y:S02]  /*00a0*/  LOP3.LUT R0, R0, 0xfe, RZ, 0xc0, !PT ;  /* 0x000000fe00007812 */ /* 0x000fe400078ec0ff */
[----:B------:R-:W-:Y:S02]  /*00b0*/  SGXT R5, R5, 0x1 ;  /* 0x000000010505781a */ /* 0x000fe40000000200 */
[----:B------:R-:W-:Y:S02]  /*00c0*/  LEA R0, R7, R0, 0x8 ;  /* 0x0000000007007211 */ /* 0x000fe400078e40ff */
[----:B------:R-:W1:Y:S02]  /*00d0*/  LDC.64 R6, c[0x0][0x218] ;  /* 0x00008600ff067b82 */ /* 0x000e640000000a00 */
[----:B------:R-:W-:-:S04]  /*00e0*/  LEA.HI R5, R5, R0, RZ, 0xa ;  /* 0x0000000005057211 */ /* 0x000fc800078f50ff */
[----:B------:R-:W-:-:S04]  /*00f0*/  LOP3.LUT R5, R5, 0xfffffc00, RZ, 0xc0, !PT ;  /* 0xfffffc0005057812 */ /* 0x000fc800078ec0ff */
[----:B------:R-:W-:Y:S02]  /*0100*/  IADD3 R15, R0, -R5, RZ ;  /* 0x80000005000f7210 */ /* 0x000fe40007ffe0ff */
[----:B------:R-:W3:Y:S03]  /*0110*/  LDC.64 R4, c[0x0][0x210] ;  /* 0x00008400ff047b82 */ /* 0x000ee60000000a00 */
[----:B--2---:R-:W-:-:S06]  /*0120*/  IMAD.WIDE R2, R15, 0x4, R2 ;  /* 0x000000040f027825 */ /* 0x004fcc00078e0202 */
[----:B------:R-:W2:Y:S01]  /*0130*/  LDG.E.EL.64 R2, desc[UR4][R2.64] ;  /* 0x0000000402027981 */ /* 0x000ea2000c2e1b00 */
[----:B-1----:R-:W-:-:S04]  /*0140*/  IMAD.WIDE R6, R15, 0x4, R6 ;  /* 0x000000040f067825 */ /* 0x002fc800078e0206 */
[C---:B----4-:R-:W-:Y:S02]  /*0150*/  IMAD.WIDE R8, R15.reuse, 0x4, R8 ;  /* 0x000000040f087825 */ /* 0x050fe400078e0208 */
[----:B------:R-:W4:Y:S02]  /*0160*/  LDG.E.EL.64 R6, desc[UR4][R6.64] ;  /* 0x0000000406067981 */ /* 0x000f24000c2e1b00 */
[----:B-----5:R-:W-:Y:S02]  /*0170*/  IMAD.WIDE R10, R15, 0x4, R10 ;  /* 0x000000040f0a7825 */ /* 0x020fe400078e020a */
[----:B------:R-:W5:Y:S02]  /*0180*/  LDG.E.EL.64 R8, desc[UR4][R8.64] ;  /* 0x0000000408087981 */ /* 0x000f64000c2e1b00 */
[C---:B---3--:R-:W-:Y:S02]  /*0190*/  IMAD.WIDE R4, R0.reuse, 0x4, R4 ;  /* 0x0000000400047825 */ /* 0x048fe400078e0204 */
[----:B------:R-:W5:Y:S04]  /*01a0*/  LDG.E.EL.64 R10, desc[UR4][R10.64] ;  /* 0x000000040a0a7981 */ /* 0x000f68000c2e1b00 */
[----:B------:R-:W4:Y:S01]  /*01b0*/  LDG.E.64 R4, desc[UR4][R4.64] ;  /* 0x0000000404047981 */ /* 0x000f22000c1e1b00 */
[----:B0-----:R-:W-:-:S06]  /*01c0*/  IMAD.WIDE R12, R0, 0x4, R12 ;  /* 0x00000004000c7825 */ /* 0x001fcc00078e020c */
[----:B------:R-:W3:Y:S01]  /*01d0*/  LDG.E.64 R12, desc[UR4][R12.64] ;  /* 0x000000040c0c7981 */ /* 0x000ee2000c1e1b00 */
[----:B------:R-:W-:Y:S01]  /*01e0*/  HFMA2.MMA R16, -RZ, RZ, 1.625, 0 ;  /* 0x3e800000ff107435 */ /* 0x000fe200000001ff */
[----:B--2---:R-:W-:Y:S01]  /*01f0*/  FADD R2, R2, 9.9999997473787516356e-06 ;  /* 0x3727c5ac02027421 */ /* 0x004fe20000000000 */
[----:B------:R-:W-:-:S03]  /*0200*/  FADD R3, R3, 9.9999997473787516356e-06 ;  /* 0x3727c5ac03037421 */ /* 0x000fc60000000000 */
[----:B------:R-:W0:Y:S08]  /*0210*/  MUFU.SQRT R14, R2 ;  /* 0x00000002000e7308 */ /* 0x000e300000002000 */
[----:B------:R1:W2:Y:S01]  /*0220*/  MUFU.SQRT R15, R3 ;  /* 0x00000003000f7308 */ /* 0x0002a20000002000 */
[C---:B0-----:R-:W-:Y:S02]  /*0230*/  FSETP.GT.AND P0, PT, R14.reuse, 8.50705917302346158658e+37, PT ;  /* 0x7e8000000e00780b */ /* 0x041fe40003f04000 */
[----:B------:R-:W-:Y:S01]  /*0240*/  FSETP.GEU.AND P2, PT, R14, 1.175494350822287508e-38, PT ;  /* 0x008000000e00780b */ /* 0x000fe20003f4e000 */
[----:B-1----:R-:W0:Y:S01]  /*0250*/  LDC.64 R2, c[0x0][0x240] ;  /* 0x00009000ff027b82 */ /* 0x002e220000000a00 */
[----:B--2---:R-:W-:-:S02]  /*0260*/  FSETP.GT.AND P1, PT, R15, 8.50705917302346158658e+37, PT ;  /* 0x7e8000000f00780b */ /* 0x004fc40003f24000 */
[----:B------:R-:W-:-:S07]  /*0270*/  FSETP.GEU.AND P3, PT, R15, 1.175494350822287508e-38, PT ;  /* 0x008000000f00780b */ /* 0x000fce0003f6e000 */
[----:B------:R-:W-:-:S04]  /*0280*/  @P0 FMUL R14, R14, 0.25 ;  /* 0x3e8000000e0e0820 */ /* 0x000fc80000400000 */
[----:B------:R-:W-:Y:S01]  /*0290*/  @!P2 FMUL R14, R14, 16777216 ;  /* 0x4b8000000e0ea820 */ /* 0x000fe20000400000 */
[----:B------:R-:W-:-:S04]  /*02a0*/  @P1 FMUL R15, R15, 0.25 ;  /* 0x3e8000000f0f1820 */ /* 0x000fc80000400000 */
[----:B------:R-:W-:Y:S01]  /*02b0*/  @!P3 FMUL R15, R15, 16777216 ;  /* 0x4b8000000f0fb820 */ /* 0x000fe20000400000 */
[----:B------:R-:W1:Y:S01]  /*02c0*/  MUFU.RCP R14, R14 ;  /* 0x0000000e000e7308 */ /* 0x000e620000001000 */
[----:B------:R-:W-:-:S07]  /*02d0*/  FSEL R17, R16, 1, P0 ;  /* 0x3f80000010117808 */ /* 0x000fce0000000000 */
[----:B------:R-:W2:Y:S01]  /*02e0*/  MUFU.RCP R15, R15 ;  /* 0x0000000f000f7308 */ /* 0x000ea20000001000 */
[----:B------:R-:W-:Y:S01]  /*02f0*/  FSEL R16, R16, 1, P1 ;  /* 0x3f80000010107808 */ /* 0x000fe20000800000 */
[----:B------:R-:W-:Y:S01]  /*0300*/  @!P2 FMUL R17, R17, 16777216 ;  /* 0x4b8000001111a820 */ /* 0x000fe20000400000 */
[----:B----4-:R-:W-:-:S03]  /*0310*/  FADD R4, R4, -R6 ;  /* 0x8000000604047221 */ /* 0x010fc60000000000 */
[----:B------:R-:W-:Y:S01]  /*0320*/  @!P3 FMUL R16, R16, 16777216 ;  /* 0x4b8000001010b820 */ /* 0x000fe20000400000 */
[----:B-1----:R-:W-:Y:S01]  /*0330*/  FMUL R17, R14, R17 ;  /* 0x000000110e117220 */ /* 0x002fe20000400000 */
[----:B------:R-:W-:-:S03]  /*0340*/  FADD R5, R5, -R7 ;  /* 0x8000000705057221 */ /* 0x000fc60000000000 */
[----:B------:R-:W-:Y:S01]  /*0350*/  FMUL R17, R4, R17 ;  /* 0x0000001104117220 */ /* 0x000fe20000400000 */
[----:B--2---:R-:W-:-:S03]  /*0360*/  FMUL R16, R15, R16 ;  /* 0x000000100f107220 */ /* 0x004fc60000400000 */
[----:B-----5:R-:W-:Y:S01]  /*0370*/  FFMA R17, R8, R17, R10 ;  /* 0x0000001108117223 */ /* 0x020fe2000000000a */
[----:B------:R-:W-:-:S04]  /*0380*/  FMUL R16, R5, R16 ;  /* 0x0000001005107220 */ /* 0x000fc80000400000 */
[----:B------:R-:W-:Y:S01]  /*0390*/  FFMA R16, R9, R16, R11 ;  /* 0x0000001009107223 */ /* 0x000fe2000000000b */
[----:B---3--:R-:W-:Y:S01]  /*03a0*/  FSETP.GEU.AND P0, PT, R17, -R12, PT ;  /* 0x8000000c1100720b */ /* 0x008fe20003f0e000 */
[----:B------:R-:W-:Y:S02]  /*03b0*/  FADD R12, R12, R17 ;  /* 0x000000110c0c7221 */ /* 0x000fe40000000000 */
[----:B------:R-:W-:Y:S01]  /*03c0*/  FADD R4, R13, R16 ;  /* 0x000000100d047221 */ /* 0x000fe20000000000 */
[----:B------:R-:W-:Y:S01]  /*03d0*/  FSETP.GEU.AND P1, PT, R16, -R13, PT ;  /* 0x8000000d1000720b */ /* 0x000fe20003f2e000 */
[----:B0-----:R-:W-:Y:S01]  /*03e0*/  IMAD.WIDE R2, R0, 0x4, R2 ;  /* 0x0000000400027825 */ /* 0x001fe200078e0202 */
[----:B------:R-:W-:Y:S02]  /*03f0*/  FSEL R12, R12, RZ, P0 ;  /* 0x000000ff0c0c7208 */ /* 0x000fe40000000000 */
[----:B------:R-:W-:-:S05]  /*0400*/  FSEL R13, R4, RZ, P1 ;  /* 0x000000ff040d7208 */ /* 0x000fca0000800000 */
[----:B------:R-:W-:Y:S01]  /*0410*/  STG.E.64 desc[UR4][R2.64], R12 ;  /* 0x0000000c02007986 */ /* 0x000fe2000c101b04 */
[----:B------:R-:W-:Y:S05]  /*0420*/  EXIT ;  /* 0x000000000000794d */ /* 0x000fea0003800000 */
.L_x_0:
[----:B------:R-:W-:-:S00]  /*0430*/  BRA `(.L_x_0) ;  /* 0xfffffffc00fc7947 */ /* 0x000fc0000383ffff */
[----:B------:R-:W-:-:S00]  /*0440*/  NOP ;  /* 0x0000000000007918 */ /* 0x000fc00000000000 */
        /* <DEDUP_REMOVED lines=11> */
.L_x_1:


//--------------------- .nv.global.init           --------------------------
	.section	.nv.global.init,"aw",@progbits
.nv.global.init:
	.type		_$_str,@object
	.size		_$_str,(_$_str_$_2 - _$_str)
_$_str:
        /*0000*/ 	.byte	0x5f, 0x5f, 0x43, 0x55, 0x44, 0x41, 0x5f, 0x46, 0x54, 0x5a, 0x00
	.type		_$_str_$_2,@object
	.size		_$_str_$_2,(.L_1 - _$_str_$_2)
_$_str_$_2:
        /*000b*/ 	.byte	0x5f, 0x5f, 0x43, 0x55, 0x44, 0x41, 0x5f, 0x50, 0x52, 0x45, 0x43, 0x5f, 0x53, 0x51, 0x52, 0x54
        /*001b*/ 	.byte	0x00
.L_1:


//--------------------- .nv.constant0.triton_poi_fused__native_batch_norm_legit_no_training_add_relu_50 --------------------------
	.section	.nv.constant0.triton_poi_fused__native_batch_norm_legit_no_training_add_relu_50,"a",@progbits
	.sectionflags	@""
	.align	4
.nv.constant0.triton_poi_fused__native_batch_norm_legit_no_training_add_relu_50:
	.zero		588
